.version 4.1
.target sm_35
.entry bench(.param .u64 I){
    .reg .b64   ptr;
    .reg .b32   r32i<1>;
    .reg .b32   r32o<1>;
    ld.param.u64 ptr, [I];
    cvta.to.global.u64  ptr, ptr;
    ldu.global.b32 r32i0, [ptr+0];
    mov.f32 r32o0, r32i0;
    st.global.b32 [ptr+0], r32o0;
}


// ===== COMPILED SASS (sm_100) =====

	.target	sm_100

	.elftype	@"ET_EXEC"


//--------------------- .note.nv.tkinfo           --------------------------
	.section	.note.nv.tkinfo,"",@"SHT_NOTE"
	.sectionflags	@"SHF_NOTE_NV_TKINFO"
	.tkinfo
        /*0018*/ 	.word	0x00000002
        /*0030*/ 	.string	""
        /*0030*/ 	.string	"ptxas"
        /*0030*/ 	.string	"Cuda compilation tools, release 13.0, V13.0.88"
        /*0030*/ 	.string	"Build cuda_13.0.r13.0/compiler.36424714_0"
        /*0030*/ 	.string	"-arch sm_100 "



//--------------------- .note.nv.cuinfo           --------------------------
	.section	.note.nv.cuinfo,"",@"SHT_NOTE"
	.sectionflags	@"SHF_NOTE_NV_CUINFO"
        /*0018*/ 	.short	0x0002
        /*001a*/ 	.short	0x0023
        /*001c*/ 	.short	0x0082
	.zero		2


//--------------------- .nv.info                  --------------------------
	.section	.nv.info,"",@"SHT_CUDA_INFO"
	.align	4


	//----- nvinfo : EIATTR_REGCOUNT
	.align		4
        /*0000*/ 	.byte	0x04, 0x2f
        /*0002*/ 	.short	(.L_1 - .L_0)
	.align		4
.L_0:
        /*0004*/ 	.word	index@(bench)
        /*0008*/ 	.word	0x00000008


	//----- nvinfo : EIATTR_FRAME_SIZE
	.align		4
.L_1:
        /*000c*/ 	.byte	0x04, 0x11
        /*000e*/ 	.short	(.L_3 - .L_2)
	.align		4
.L_2:
        /*0010*/ 	.word	index@(bench)
        /*0014*/ 	.word	0x00000000


	//----- nvinfo : EIATTR_MIN_STACK_SIZE
	.align		4
.L_3:
        /*0018*/ 	.byte	0x04, 0x12
        /*001a*/ 	.short	(.L_5 - .L_4)
	.align		4
.L_4:
        /*001c*/ 	.word	index@(bench)
        /*0020*/ 	.word	0x00000000
.L_5:


//--------------------- .nv.compat                --------------------------
	.section	.nv.compat,"",@"SHT_CUDA_COMPAT_INFO"
	.align	4
        /*0000*/ 	.byte	0x02, 0x09, 0x00, 0x00, 0x02, 0x02, 0x01, 0x00, 0x02, 0x05, 0x05, 0x00, 0x03, 0x07, 0x01, 0x01
        /*0010*/ 	.byte	0x02, 0x03, 0x00, 0x00, 0x02, 0x06, 0x01, 0x00, 0x04, 0x0b, 0x08, 0x00, 0x09, 0x00, 0x00, 0x00
        /*0020*/ 	.byte	0x00, 0x00, 0x00, 0x00


//--------------------- .nv.info.bench            --------------------------
	.section	.nv.info.bench,"",@"SHT_CUDA_INFO"
	.sectionflags	@""
	.align	4


	//----- nvinfo : EIATTR_CUDA_API_VERSION
	.align		4
        /*0000*/ 	.byte	0x04, 0x37
        /*0002*/ 	.short	(.L_7 - .L_6)
.L_6:
        /*0004*/ 	.word	0x00000082


	//----- nvinfo : EIATTR_KPARAM_INFO
	.align		4
.L_7:
        /*0008*/ 	.byte	0x04, 0x17
        /*000a*/ 	.short	(.L_9 - .L_8)
.L_8:
        /*000c*/ 	.word	0x00000000
        /*0010*/ 	.short	0x0000
        /*0012*/ 	.short	0x0000
        /*0014*/ 	.byte	0x00, 0xf0, 0x21, 0x00


	//----- nvinfo : EIATTR_SPARSE_MMA_MASK
	.align		4
.L_9:
        /*0018*/ 	.byte	0x03, 0x50
        /*001a*/ 	.short	0x0000


	//----- nvinfo : EIATTR_MAXREG_COUNT
	.align		4
        /*001c*/ 	.byte	0x03, 0x1b
        /*001e*/ 	.short	0x00ff


	//----- nvinfo : EIATTR_MERCURY_ISA_VERSION
	.align		4
        /*0020*/ 	.byte	0x03, 0x5f
        /*0022*/ 	.short	0x0101


	//----- nvinfo : EIATTR_VRC_CTA_INIT_COUNT
	.align		4
        /*0024*/ 	.byte	0x02, 0x4a
	.zero		1
	.zero		1


	//----- nvinfo : EIATTR_EXIT_INSTR_OFFSETS
	.align		4
        /*0028*/ 	.byte	0x04, 0x1c
        /*002a*/ 	.short	(.L_11 - .L_10)


	//   ....[0]....
.L_10:
        /*002c*/ 	.word	0x00000050


	//----- nvinfo : EIATTR_CBANK_PARAM_SIZE
	.align		4
.L_11:
        /*0030*/ 	.byte	0x03, 0x19
        /*0032*/ 	.short	0x0008


	//----- nvinfo : EIATTR_PARAM_CBANK
	.align		4
        /*0034*/ 	.byte	0x04, 0x0a
        /*0036*/ 	.short	(.L_13 - .L_12)
	.align		4
.L_12:
        /*0038*/ 	.word	index@(.nv.constant0.bench)
        /*003c*/ 	.short	0x0380
        /*003e*/ 	.short	0x0008


	//----- nvinfo : EIATTR_SW_WAR
	.align		4
.L_13:
        /*0040*/ 	.byte	0x04, 0x36
        /*0042*/ 	.short	(.L_15 - .L_14)
.L_14:
        /*0044*/ 	.word	0x00000008
.L_15:


//--------------------- .nv.callgraph             --------------------------
	.section	.nv.callgraph,"",@"SHT_CUDA_CALLGRAPH"
	.align	4
	.sectionentsize	8
	.align		4
        /*0000*/ 	.word	0x00000000
	.align		4
        /*0004*/ 	.word	0xffffffff
	.align		4
        /*0008*/ 	.word	0x00000000
	.align		4
        /*000c*/ 	.word	0xfffffffe
	.align		4
        /*0010*/ 	.word	0x00000000
	.align		4
        /*0014*/ 	.word	0xfffffffd
	.align		4
        /*0018*/ 	.word	0x00000000
	.align		4
        /*001c*/ 	.word	0xfffffffc


//--------------------- .text.bench               --------------------------
	.section	.text.bench,"ax",@progbits
	.align	128
.text.bench:
        .type           bench,@function
        .size           bench,(.L_x_1 - bench)
        .other          bench,@"STO_CUDA_ENTRY STV_DEFAULT"
bench:
[----:B------:R-:W-:Y:S08]  /*0000*/  LDC R1, c[0x0][0x37c] ;  /* 0x0000df00ff017b82 */ /* 0x000ff00000000800 */
[----:B------:R-:W0:Y:S01]  /*0010*/  LDC.64 R2, c[0x0][0x380] ;  /* 0x0000e000ff027b82 */ /* 0x000e220000000a00 */
[----:B------:R-:W0:Y:S02]  /*0020*/  LDCU.64 UR4, c[0x0][0x358] ;  /* 0x00006b00ff0477ac */ /* 0x000e240008000a00 */
[----:B0-----:R-:W2:Y:S04]  /*0030*/  LDG.E R5, desc[UR4][R2.64] ;  /* 0x0000000402057981 */ /* 0x001ea8000c1e1900 */
[----:B--2---:R-:W-:Y:S01]  /*0040*/  STG.E desc[UR4][R2.64], R5 ;  /* 0x0000000502007986 */ /* 0x004fe2000c101904 */
[----:B------:R-:W-:Y:S05]  /*0050*/  EXIT ;  /* 0x000000000000794d */ /* 0x000fea0003800000 */
.L_x_0:
[----:B------:R-:W-:-:S00]  /*0060*/  BRA `(.L_x_0) ;  /* 0xfffffffc00fc7947 */ /* 0x000fc0000383ffff */
[----:B------:R-:W-:-:S00]  /*0070*/  NOP ;  /* 0x0000000000007918 */ /* 0x000fc00000000000 */
        /* <DEDUP_REMOVED lines=8> */
.L_x_1:


//--------------------- .nv.shared.reserved.0     --------------------------
	.section	.nv.shared.reserved.0,"aw",@nobits
	.weak		__nv_reservedSMEM_offset_0_alias
	.size		__nv_reservedSMEM_offset_0_alias, 0, 64
	.other		__nv_reservedSMEM_offset_0_alias,@"STO_CUDA_RESERVED_SHARED STV_DEFAULT"
__nv_reservedSMEM_offset_0_alias:
	.zero		0
	.zero		64


//--------------------- .nv.constant0.bench       --------------------------
	.section	.nv.constant0.bench,"a",@progbits
	.sectionflags	@""
	.align	4
.nv.constant0.bench:
	.zero		904


//--------------------- SYMBOLS --------------------------

	.type		.nv.reservedSmem.offset0,@object
	.size		.nv.reservedSmem.offset0,0x4
